//
// Generated by NVIDIA NVVM Compiler
//
// Compiler Build ID: CL-36424714
// Cuda compilation tools, release 13.0, V13.0.88
// Based on NVVM 20.0.0
//

.version 9.0
.target sm_100
.address_size 64

	// .globl	_Z16_rhsCdgmmBatchediiiP6float2Pf

.visible .entry _Z16_rhsCdgmmBatchediiiP6float2Pf(
	.param .u32 _Z16_rhsCdgmmBatchediiiP6float2Pf_param_0,
	.param .u32 _Z16_rhsCdgmmBatchediiiP6float2Pf_param_1,
	.param .u32 _Z16_rhsCdgmmBatchediiiP6float2Pf_param_2,
	.param .u64 .ptr .align 1 _Z16_rhsCdgmmBatchediiiP6float2Pf_param_3,
	.param .u64 .ptr .align 1 _Z16_rhsCdgmmBatchediiiP6float2Pf_param_4
)
{
	.reg .pred 	%p<6>;
	.reg .b32 	%r<18>;
	.reg .b32 	%f<6>;
	.reg .b64 	%rd<9>;

	ld.param.u32 	%r4, [_Z16_rhsCdgmmBatchediiiP6float2Pf_param_0];
	ld.param.u32 	%r5, [_Z16_rhsCdgmmBatchediiiP6float2Pf_param_1];
	ld.param.u32 	%r6, [_Z16_rhsCdgmmBatchediiiP6float2Pf_param_2];
	ld.param.u64 	%rd1, [_Z16_rhsCdgmmBatchediiiP6float2Pf_param_3];
	ld.param.u64 	%rd2, [_Z16_rhsCdgmmBatchediiiP6float2Pf_param_4];
	mov.u32 	%r7, %ctaid.x;
	mov.u32 	%r8, %ntid.x;
	mov.u32 	%r9, %tid.x;
	mad.lo.s32 	%r1, %r7, %r8, %r9;
	mov.u32 	%r10, %ctaid.y;
	mov.u32 	%r11, %ntid.y;
	mov.u32 	%r12, %tid.y;
	mad.lo.s32 	%r2, %r10, %r11, %r12;
	mov.u32 	%r13, %ctaid.z;
	mov.u32 	%r14, %ntid.z;
	mov.u32 	%r15, %tid.z;
	mad.lo.s32 	%r3, %r13, %r14, %r15;
	setp.ge.s32 	%p1, %r3, %r6;
	setp.ge.s32 	%p2, %r1, %r4;
	or.pred  	%p3, %p2, %p1;
	setp.ge.s32 	%p4, %r2, %r5;
	or.pred  	%p5, %p4, %p3;
	@%p5 bra 	$L__BB0_2;
	cvta.to.global.u64 	%rd3, %rd2;
	cvta.to.global.u64 	%rd4, %rd1;
	mad.lo.s32 	%r16, %r5, %r3, %r2;
	mad.lo.s32 	%r17, %r16, %r4, %r1;
	mul.wide.u32 	%rd5, %r16, 4;
	add.s64 	%rd6, %rd3, %rd5;
	ld.global.f32 	%f1, [%rd6];
	mul.wide.s32 	%rd7, %r17, 8;
	add.s64 	%rd8, %rd4, %rd7;
	ld.global.v2.f32 	{%f2, %f3}, [%rd8];
	mul.f32 	%f4, %f1, %f2;
	mul.f32 	%f5, %f1, %f3;
	st.global.v2.f32 	[%rd8], {%f4, %f5};
$L__BB0_2:
	ret;

}


// ===== COMPILED SASS (sm_100) =====

	.target	sm_100

	.elftype	@"ET_EXEC"


//--------------------- .note.nv.tkinfo           --------------------------
	.section	.note.nv.tkinfo,"",@"SHT_NOTE"
	.sectionflags	@"SHF_NOTE_NV_TKINFO"
	.tkinfo
        /*0018*/ 	.word	0x00000002
        /*0030*/ 	.string	""
        /*0030*/ 	.string	"ptxas"
        /*0030*/ 	.string	"Cuda compilation tools, release 13.0, V13.0.88"
        /*0030*/ 	.string	"Build cuda_13.0.r13.0/compiler.36424714_0"
        /*0030*/ 	.string	"-arch sm_100 -m 64 "



//--------------------- .note.nv.cuinfo           --------------------------
	.section	.note.nv.cuinfo,"",@"SHT_NOTE"
	.sectionflags	@"SHF_NOTE_NV_CUINFO"
        /*0018*/ 	.short	0x0002
        /*001a*/ 	.short	0x0064
        /*001c*/ 	.short	0x0082
	.zero		2


//--------------------- .nv.info                  --------------------------
	.section	.nv.info,"",@"SHT_CUDA_INFO"
	.align	4


	//----- nvinfo : EIATTR_REGCOUNT
	.align		4
        /*0000*/ 	.byte	0x04, 0x2f
        /*0002*/ 	.short	(.L_1 - .L_0)
	.align		4
.L_0:
        /*0004*/ 	.word	index@(_Z16_rhsCdgmmBatchediiiP6float2Pf)
        /*0008*/ 	.word	0x0000000c


	//----- nvinfo : EIATTR_FRAME_SIZE
	.align		4
.L_1:
        /*000c*/ 	.byte	0x04, 0x11
        /*000e*/ 	.short	(.L_3 - .L_2)
	.align		4
.L_2:
        /*0010*/ 	.word	index@(_Z16_rhsCdgmmBatchediiiP6float2Pf)
        /*0014*/ 	.word	0x00000000


	//----- nvinfo : EIATTR_MIN_STACK_SIZE
	.align		4
.L_3:
        /*0018*/ 	.byte	0x04, 0x12
        /*001a*/ 	.short	(.L_5 - .L_4)
	.align		4
.L_4:
        /*001c*/ 	.word	index@(_Z16_rhsCdgmmBatchediiiP6float2Pf)
        /*0020*/ 	.word	0x00000000
.L_5:


//--------------------- .nv.compat                --------------------------
	.section	.nv.compat,"",@"SHT_CUDA_COMPAT_INFO"
	.align	4
        /*0000*/ 	.byte	0x02, 0x09, 0x00, 0x00, 0x02, 0x02, 0x01, 0x00, 0x02, 0x05, 0x05, 0x00, 0x03, 0x07, 0x01, 0x01
        /*0010*/ 	.byte	0x02, 0x03, 0x00, 0x00, 0x02, 0x06, 0x01, 0x00, 0x04, 0x0b, 0x08, 0x00, 0x09, 0x00, 0x00, 0x00
        /*0020*/ 	.byte	0x00, 0x00, 0x00, 0x00


//--------------------- .nv.info._Z16_rhsCdgmmBatchediiiP6float2Pf --------------------------
	.section	.nv.info._Z16_rhsCdgmmBatchediiiP6float2Pf,"",@"SHT_CUDA_INFO"
	.sectionflags	@""
	.align	4


	//----- nvinfo : EIATTR_CUDA_API_VERSION
	.align		4
        /*0000*/ 	.byte	0x04, 0x37
        /*0002*/ 	.short	(.L_7 - .L_6)
.L_6:
        /*0004*/ 	.word	0x00000082


	//----- nvinfo : EIATTR_KPARAM_INFO
	.align		4
.L_7:
        /*0008*/ 	.byte	0x04, 0x17
        /*000a*/ 	.short	(.L_9 - .L_8)
.L_8:
        /*000c*/ 	.word	0x00000000
        /*0010*/ 	.short	0x0004
        /*0012*/ 	.short	0x0018
        /*0014*/ 	.byte	0x00, 0xf5, 0x21, 0x00


	//----- nvinfo : EIATTR_KPARAM_INFO
	.align		4
.L_9:
        /*0018*/ 	.byte	0x04, 0x17
        /*001a*/ 	.short	(.L_11 - .L_10)
.L_10:
        /*001c*/ 	.word	0x00000000
        /*0020*/ 	.short	0x0003
        /*0022*/ 	.short	0x0010
        /*0024*/ 	.byte	0x00, 0xf5, 0x21, 0x00


	//----- nvinfo : EIATTR_KPARAM_INFO
	.align		4
.L_11:
        /*0028*/ 	.byte	0x04, 0x17
        /*002a*/ 	.short	(.L_13 - .L_12)
.L_12:
        /*002c*/ 	.word	0x00000000
        /*0030*/ 	.short	0x0002
        /*0032*/ 	.short	0x0008
        /*0034*/ 	.byte	0x00, 0xf0, 0x11, 0x00


	//----- nvinfo : EIATTR_KPARAM_INFO
	.align		4
.L_13:
        /*0038*/ 	.byte	0x04, 0x17
        /*003a*/ 	.short	(.L_15 - .L_14)
.L_14:
        /*003c*/ 	.word	0x00000000
        /*0040*/ 	.short	0x0001
        /*0042*/ 	.short	0x0004
        /*0044*/ 	.byte	0x00, 0xf0, 0x11, 0x00


	//----- nvinfo : EIATTR_KPARAM_INFO
	.align		4
.L_15:
        /*0048*/ 	.byte	0x04, 0x17
        /*004a*/ 	.short	(.L_17 - .L_16)
.L_16:
        /*004c*/ 	.word	0x00000000
        /*0050*/ 	.short	0x0000
        /*0052*/ 	.short	0x0000
        /*0054*/ 	.byte	0x00, 0xf0, 0x11, 0x00


	//----- nvinfo : EIATTR_SPARSE_MMA_MASK
	.align		4
.L_17:
        /*0058*/ 	.byte	0x03, 0x50
        /*005a*/ 	.short	0x0000


	//----- nvinfo : EIATTR_MAXREG_COUNT
	.align		4
        /*005c*/ 	.byte	0x03, 0x1b
        /*005e*/ 	.short	0x00ff


	//----- nvinfo : EIATTR_MERCURY_ISA_VERSION
	.align		4
        /*0060*/ 	.byte	0x03, 0x5f
        /*0062*/ 	.short	0x0101


	//----- nvinfo : EIATTR_VRC_CTA_INIT_COUNT
	.align		4
        /*0064*/ 	.byte	0x02, 0x4a
	.zero		1
	.zero		1


	//----- nvinfo : EIATTR_EXIT_INSTR_OFFSETS
	.align		4
        /*0068*/ 	.byte	0x04, 0x1c
        /*006a*/ 	.short	(.L_19 - .L_18)


	//   ....[0]....
.L_18:
        /*006c*/ 	.word	0x00000120


	//   ....[1]....
        /*0070*/ 	.word	0x000001f0


	//----- nvinfo : EIATTR_CBANK_PARAM_SIZE
	.align		4
.L_19:
        /*0074*/ 	.byte	0x03, 0x19
        /*0076*/ 	.short	0x0020


	//----- nvinfo : EIATTR_PARAM_CBANK
	.align		4
        /*0078*/ 	.byte	0x04, 0x0a
        /*007a*/ 	.short	(.L_21 - .L_20)
	.align		4
.L_20:
        /*007c*/ 	.word	index@(.nv.constant0._Z16_rhsCdgmmBatchediiiP6float2Pf)
        /*0080*/ 	.short	0x0380
        /*0082*/ 	.short	0x0020


	//----- nvinfo : EIATTR_SW_WAR
	.align		4
.L_21:
        /*0084*/ 	.byte	0x04, 0x36
        /*0086*/ 	.short	(.L_23 - .L_22)
.L_22:
        /*0088*/ 	.word	0x00000008
.L_23:


//--------------------- .nv.callgraph             --------------------------
	.section	.nv.callgraph,"",@"SHT_CUDA_CALLGRAPH"
	.align	4
	.sectionentsize	8
	.align		4
        /*0000*/ 	.word	0x00000000
	.align		4
        /*0004*/ 	.word	0xffffffff
	.align		4
        /*0008*/ 	.word	0x00000000
	.align		4
        /*000c*/ 	.word	0xfffffffe
	.align		4
        /*0010*/ 	.word	0x00000000
	.align		4
        /*0014*/ 	.word	0xfffffffd
	.align		4
        /*0018*/ 	.word	0x00000000
	.align		4
        /*001c*/ 	.word	0xfffffffc


//--------------------- .text._Z16_rhsCdgmmBatchediiiP6float2Pf --------------------------
	.section	.text._Z16_rhsCdgmmBatchediiiP6float2Pf,"ax",@progbits
	.align	128
        .global         _Z16_rhsCdgmmBatchediiiP6float2Pf
        .type           _Z16_rhsCdgmmBatchediiiP6float2Pf,@function
        .size           _Z16_rhsCdgmmBatchediiiP6float2Pf,(.L_x_1 - _Z16_rhsCdgmmBatchediiiP6float2Pf)
        .other          _Z16_rhsCdgmmBatchediiiP6float2Pf,@"STO_CUDA_ENTRY STV_DEFAULT"
_Z16_rhsCdgmmBatchediiiP6float2Pf:
.text._Z16_rhsCdgmmBatchediiiP6float2Pf:
[----:B------:R-:W-:Y:S01]  /*0000*/  LDC R1, c[0x0][0x37c] ;  /* 0x0000df00ff017b82 */ /* 0x000fe20000000800 */
[----:B------:R-:W0:Y:S07]  /*0010*/  S2R R2, SR_TID.Z ;  /* 0x0000000000027919 */ /* 0x000e2e0000002300 */
[----:B------:R-:W1:Y:S01]  /*0020*/  LDC R0, c[0x0][0x360] ;  /* 0x0000d800ff007b82 */ /* 0x000e620000000800 */
[----:B------:R-:W2:Y:S01]  /*0030*/  LDCU UR7, c[0x0][0x388] ;  /* 0x00007100ff0777ac */ /* 0x000ea20008000800 */
[----:B------:R-:W1:Y:S01]  /*0040*/  S2R R3, SR_TID.X ;  /* 0x0000000000037919 */ /* 0x000e620000002100 */
[----:B------:R-:W3:Y:S01]  /*0050*/  LDCU.64 UR8, c[0x0][0x380] ;  /* 0x00007000ff0877ac */ /* 0x000ee20008000a00 */
[----:B------:R-:W4:Y:S04]  /*0060*/  S2R R5, SR_TID.Y ;  /* 0x0000000000057919 */ /* 0x000f280000002200 */
[----:B------:R-:W4:Y:S08]  /*0070*/  LDC R6, c[0x0][0x364] ;  /* 0x0000d900ff067b82 */ /* 0x000f300000000800 */
[----:B------:R-:W0:Y:S08]  /*0080*/  S2UR UR6, SR_CTAID.Z ;  /* 0x00000000000679c3 */ /* 0x000e300000002700 */
[----:B------:R-:W0:Y:S08]  /*0090*/  LDC R7, c[0x0][0x368] ;  /* 0x0000da00ff077b82 */ /* 0x000e300000000800 */
[----:B------:R-:W1:Y:S08]  /*00a0*/  S2UR UR4, SR_CTAID.X ;  /* 0x00000000000479c3 */ /* 0x000e700000002500 */
[----:B------:R-:W4:Y:S01]  /*00b0*/  S2UR UR5, SR_CTAID.Y ;  /* 0x00000000000579c3 */ /* 0x000f220000002600 */
[----:B0-----:R-:W-:-:S05]  /*00c0*/  IMAD R7, R7, UR6, R2 ;  /* 0x0000000607077c24 */ /* 0x001fca000f8e0202 */
[----:B--2---:R-:W-:Y:S01]  /*00d0*/  ISETP.GE.AND P0, PT, R7, UR7, PT ;  /* 0x0000000707007c0c */ /* 0x004fe2000bf06270 */
[----:B-1----:R-:W-:-:S05]  /*00e0*/  IMAD R0, R0, UR4, R3 ;  /* 0x0000000400007c24 */ /* 0x002fca000f8e0203 */
[----:B---3--:R-:W-:Y:S01]  /*00f0*/  ISETP.GE.OR P0, PT, R0, UR8, P0 ;  /* 0x0000000800007c0c */ /* 0x008fe20008706670 */
[----:B----4-:R-:W-:-:S05]  /*0100*/  IMAD R6, R6, UR5, R5 ;  /* 0x0000000506067c24 */ /* 0x010fca000f8e0205 */
[----:B------:R-:W-:-:S13]  /*0110*/  ISETP.GE.OR P0, PT, R6, UR9, P0 ;  /* 0x0000000906007c0c */ /* 0x000fda0008706670 */
[----:B------:R-:W-:Y:S05]  /*0120*/  @P0 EXIT ;  /* 0x000000000000094d */ /* 0x000fea0003800000 */
[----:B------:R-:W0:Y:S01]  /*0130*/  LDC.64 R2, c[0x0][0x398] ;  /* 0x0000e600ff027b82 */ /* 0x000e220000000a00 */
[----:B------:R-:W1:Y:S01]  /*0140*/  LDCU.64 UR4, c[0x0][0x358] ;  /* 0x00006b00ff0477ac */ /* 0x000e620008000a00 */
[----:B------:R-:W-:-:S04]  /*0150*/  IMAD R7, R7, UR9, R6 ;  /* 0x0000000907077c24 */ /* 0x000fc8000f8e0206 */
[C---:B------:R-:W-:Y:S02]  /*0160*/  IMAD R9, R7.reuse, UR8, R0 ;  /* 0x0000000807097c24 */ /* 0x040fe4000f8e0200 */
[----:B------:R-:W2:Y:S01]  /*0170*/  LDC.64 R4, c[0x0][0x390] ;  /* 0x0000e400ff047b82 */ /* 0x000ea20000000a00 */
[----:B0-----:R-:W-:-:S06]  /*0180*/  IMAD.WIDE.U32 R2, R7, 0x4, R2 ;  /* 0x0000000407027825 */ /* 0x001fcc00078e0002 */
[----:B-1----:R-:W3:Y:S01]  /*0190*/  LDG.E R2, desc[UR4][R2.64] ;  /* 0x0000000402027981 */ /* 0x002ee2000c1e1900 */
[----:B--2---:R-:W-:-:S05]  /*01a0*/  IMAD.WIDE R4, R9, 0x8, R4 ;  /* 0x0000000809047825 */ /* 0x004fca00078e0204 */
[----:B------:R-:W3:Y:S02]  /*01b0*/  LDG.E.64 R6, desc[UR4][R4.64] ;  /* 0x0000000404067981 */ /* 0x000ee4000c1e1b00 */
[C---:B---3--:R-:W-:Y:S01]  /*01c0*/  FMUL R6, R2.reuse, R6 ;  /* 0x0000000602067220 */ /* 0x048fe20000400000 */
[----:B------:R-:W-:-:S05]  /*01d0*/  FMUL R7, R2, R7 ;  /* 0x0000000702077220 */ /* 0x000fca0000400000 */
[----:B------:R-:W-:Y:S01]  /*01e0*/  STG.E.64 desc[UR4][R4.64], R6 ;  /* 0x0000000604007986 */ /* 0x000fe2000c101b04 */
[----:B------:R-:W-:Y:S05]  /*01f0*/  EXIT ;  /* 0x000000000000794d */ /* 0x000fea0003800000 */
.L_x_0:
[----:B------:R-:W-:-:S00]  /*0200*/  BRA `(.L_x_0) ;  /* 0xfffffffc00fc7947 */ /* 0x000fc0000383ffff */
[----:B------:R-:W-:-:S00]  /*0210*/  NOP ;  /* 0x0000000000007918 */ /* 0x000fc00000000000 */
        /* <DEDUP_REMOVED lines=14> */
.L_x_1:


//--------------------- .nv.shared.reserved.0     --------------------------
	.section	.nv.shared.reserved.0,"aw",@nobits
	.weak		__nv_reservedSMEM_offset_0_alias
	.size		__nv_reservedSMEM_offset_0_alias, 0, 64
	.other		__nv_reservedSMEM_offset_0_alias,@"STO_CUDA_RESERVED_SHARED STV_DEFAULT"
__nv_reservedSMEM_offset_0_alias:
	.zero		0
	.zero		64


//--------------------- .nv.constant0._Z16_rhsCdgmmBatchediiiP6float2Pf --------------------------
	.section	.nv.constant0._Z16_rhsCdgmmBatchediiiP6float2Pf,"a",@progbits
	.sectionflags	@""
	.align	4
.nv.constant0._Z16_rhsCdgmmBatchediiiP6float2Pf:
	.zero		928


//--------------------- SYMBOLS --------------------------

	.type		.nv.reservedSmem.offset0,@object
	.size		.nv.reservedSmem.offset0,0x4
